	.headerflags	@"EF_CUDA_TEXMODE_UNIFIED EF_CUDA_64BIT_ADDRESS EF_CUDA_ACCELERATORS EF_CUDA_SM90 EF_CUDA_VIRTUAL_SM(EF_CUDA_SM90)"
	.elftype	@"ET_EXEC"


//--------------------- .nv.info                  --------------------------
	.section	.nv.info,"",@"SHT_CUDA_INFO"
	.align	4


	//----- nvinfo : EIATTR_REGCOUNT
	.align		4
        /*0000*/ 	.byte	0x04, 0x2f
        /*0002*/ 	.short	(.L_3 - .L_2)
	.align		4
.L_2:
        /*0004*/ 	.word	index@(triton_poi_fused__native_batch_norm_legit_no_training__prelu_kernel_add_convolution_60)
        /*0008*/ 	.word	0x00000020


	//----- nvinfo : EIATTR_MIN_STACK_SIZE
	.align		4
.L_3:
        /*000c*/ 	.byte	0x04, 0x12
        /*000e*/ 	.short	(.L_5 - .L_4)
	.align		4
.L_4:
        /*0010*/ 	.word	index@(triton_poi_fused__native_batch_norm_legit_no_training__prelu_kernel_add_convolution_60)
        /*0014*/ 	.word	0x00000000


	//----- nvinfo : EIATTR_FRAME_SIZE
	.align		4
.L_5:
        /*0018*/ 	.byte	0x04, 0x11
        /*001a*/ 	.short	(.L_7 - .L_6)
	.align		4
.L_6:
        /*001c*/ 	.word	index@(triton_poi_fused__native_batch_norm_legit_no_training__prelu_kernel_add_convolution_60)
        /*0020*/ 	.word	0x00000000


	//----- nvinfo : EIATTR_MIN_STACK_SIZE
	.align		4
.L_7:
        /*0024*/ 	.byte	0x04, 0x12
        /*0026*/ 	.short	(.L_9 - .L_8)
	.align		4
.L_8:
        /*0028*/ 	.word	index@(triton_poi_fused__native_batch_norm_legit_no_training__prelu_kernel_add_convolution_60)
        /*002c*/ 	.word	0x00000000
.L_9:


//--------------------- .nv.info.triton_poi_fused__native_batch_norm_legit_no_training__prelu_kernel_add_convolution_60 --------------------------
	.section	.nv.info.triton_poi_fused__native_batch_norm_legit_no_training__prelu_kernel_add_convolution_60,"",@"SHT_CUDA_INFO"
	.sectionflags	@""
	.align	4


	//----- nvinfo : EIATTR_CUDA_API_VERSION
	.align		4
        /*0000*/ 	.byte	0x04, 0x37
        /*0002*/ 	.short	(.L_11 - .L_10)
.L_10:
        /*0004*/ 	.word	0x0000007c


	//----- nvinfo : EIATTR_KPARAM_INFO
	.align		4
.L_11:
        /*0008*/ 	.byte	0x04, 0x17
        /*000a*/ 	.short	(.L_13 - .L_12)
.L_12:
        /*000c*/ 	.word	0x00000000
        /*0010*/ 	.short	0x000e
        /*0012*/ 	.short	0x0070
        /*0014*/ 	.byte	0x00, 0xf0, 0x11, 0x00


	//----- nvinfo : EIATTR_KPARAM_INFO
	.align		4
.L_13:
        /*0018*/ 	.byte	0x04, 0x17
        /*001a*/ 	.short	(.L_15 - .L_14)
.L_14:
        /*001c*/ 	.word	0x00000000
        /*0020*/ 	.short	0x000d
        /*0022*/ 	.short	0x0068
        /*0024*/ 	.byte	0x00, 0xf4, 0x21, 0x00


	//----- nvinfo : EIATTR_KPARAM_INFO
	.align		4
.L_15:
        /*0028*/ 	.byte	0x04, 0x17
        /*002a*/ 	.short	(.L_17 - .L_16)
.L_16:
        /*002c*/ 	.word	0x00000000
        /*0030*/ 	.short	0x000c
        /*0032*/ 	.short	0x0060
        /*0034*/ 	.byte	0x00, 0xf4, 0x21, 0x00


	//----- nvinfo : EIATTR_KPARAM_INFO
	.align		4
.L_17:
        /*0038*/ 	.byte	0x04, 0x17
        /*003a*/ 	.short	(.L_19 - .L_18)
.L_18:
        /*003c*/ 	.word	0x00000000
        /*0040*/ 	.short	0x000b
        /*0042*/ 	.short	0x0058
        /*0044*/ 	.byte	0x00, 0xf4, 0x21, 0x00


	//----- nvinfo : EIATTR_KPARAM_INFO
	.align		4
.L_19:
        /*0048*/ 	.byte	0x04, 0x17
        /*004a*/ 	.short	(.L_21 - .L_20)
.L_20:
        /*004c*/ 	.word	0x00000000
        /*0050*/ 	.short	0x000a
        /*0052*/ 	.short	0x0050
        /*0054*/ 	.byte	0x00, 0xf4, 0x21, 0x00


	//----- nvinfo : EIATTR_KPARAM_INFO
	.align		4
.L_21:
        /*0058*/ 	.byte	0x04, 0x17
        /*005a*/ 	.short	(.L_23 - .L_22)
.L_22:
        /*005c*/ 	.word	0x00000000
        /*0060*/ 	.short	0x0009
        /*0062*/ 	.short	0x0048
        /*0064*/ 	.byte	0x00, 0xf4, 0x21, 0x00


	//----- nvinfo : EIATTR_KPARAM_INFO
	.align		4
.L_23:
        /*0068*/ 	.byte	0x04, 0x17
        /*006a*/ 	.short	(.L_25 - .L_24)
.L_24:
        /*006c*/ 	.word	0x00000000
        /*0070*/ 	.short	0x0008
        /*0072*/ 	.short	0x0040
        /*0074*/ 	.byte	0x00, 0xf4, 0x21, 0x00


	//----- nvinfo : EIATTR_KPARAM_INFO
	.align		4
.L_25:
        /*0078*/ 	.byte	0x04, 0x17
        /*007a*/ 	.short	(.L_27 - .L_26)
.L_26:
        /*007c*/ 	.word	0x00000000
        /*0080*/ 	.short	0x0007
        /*0082*/ 	.short	0x0038
        /*0084*/ 	.byte	0x00, 0xf4, 0x21, 0x00


	//----- nvinfo : EIATTR_KPARAM_INFO
	.align		4
.L_27:
        /*0088*/ 	.byte	0x04, 0x17
        /*008a*/ 	.short	(.L_29 - .L_28)
.L_28:
        /*008c*/ 	.word	0x00000000
        /*0090*/ 	.short	0x0006
        /*0092*/ 	.short	0x0030
        /*0094*/ 	.byte	0x00, 0xf4, 0x21, 0x00


	//----- nvinfo : EIATTR_KPARAM_INFO
	.align		4
.L_29:
        /*0098*/ 	.byte	0x04, 0x17
        /*009a*/ 	.short	(.L_31 - .L_30)
.L_30:
        /*009c*/ 	.word	0x00000000
        /*00a0*/ 	.short	0x0005
        /*00a2*/ 	.short	0x0028
        /*00a4*/ 	.byte	0x00, 0xf4, 0x21, 0x00


	//----- nvinfo : EIATTR_KPARAM_INFO
	.align		4
.L_31:
        /*00a8*/ 	.byte	0x04, 0x17
        /*00aa*/ 	.short	(.L_33 - .L_32)
.L_32:
        /*00ac*/ 	.word	0x00000000
        /*00b0*/ 	.short	0x0004
        /*00b2*/ 	.short	0x0020
        /*00b4*/ 	.byte	0x00, 0xf4, 0x21, 0x00


	//----- nvinfo : EIATTR_KPARAM_INFO
	.align		4
.L_33:
        /*00b8*/ 	.byte	0x04, 0x17
        /*00ba*/ 	.short	(.L_35 - .L_34)
.L_34:
        /*00bc*/ 	.word	0x00000000
        /*00c0*/ 	.short	0x0003
        /*00c2*/ 	.short	0x0018
        /*00c4*/ 	.byte	0x00, 0xf4, 0x21, 0x00


	//----- nvinfo : EIATTR_KPARAM_INFO
	.align		4
.L_35:
        /*00c8*/ 	.byte	0x04, 0x17
        /*00ca*/ 	.short	(.L_37 - .L_36)
.L_36:
        /*00cc*/ 	.word	0x00000000
        /*00d0*/ 	.short	0x0002
        /*00d2*/ 	.short	0x0010
        /*00d4*/ 	.byte	0x00, 0xf4, 0x21, 0x00


	//----- nvinfo : EIATTR_KPARAM_INFO
	.align		4
.L_37:
        /*00d8*/ 	.byte	0x04, 0x17
        /*00da*/ 	.short	(.L_39 - .L_38)
.L_38:
        /*00dc*/ 	.word	0x00000000
        /*00e0*/ 	.short	0x0001
        /*00e2*/ 	.short	0x0008
        /*00e4*/ 	.byte	0x00, 0xf4, 0x21, 0x00


	//----- nvinfo : EIATTR_KPARAM_INFO
	.align		4
.L_39:
        /*00e8*/ 	.byte	0x04, 0x17
        /*00ea*/ 	.short	(.L_41 - .L_40)
.L_40:
        /*00ec*/ 	.word	0x00000000
        /*00f0*/ 	.short	0x0000
        /*00f2*/ 	.short	0x0000
        /*00f4*/ 	.byte	0x00, 0xf4, 0x21, 0x00


	//----- nvinfo : EIATTR_SPARSE_MMA_MASK
	.align		4
.L_41:
        /*00f8*/ 	.byte	0x03, 0x50
        /*00fa*/ 	.short	0x0000


	//----- nvinfo : EIATTR_MAXREG_COUNT
	.align		4
        /*00fc*/ 	.byte	0x03, 0x1b
        /*00fe*/ 	.short	0x00ff


	//----- nvinfo : EIATTR_EXIT_INSTR_OFFSETS
	.align		4
        /*0100*/ 	.byte	0x04, 0x1c
        /*0102*/ 	.short	(.L_43 - .L_42)


	//   ....[0]....
.L_42:
        /*0104*/ 	.word	0x00000650


	//----- nvinfo : EIATTR_REQNTID
	.align		4
.L_43:
        /*0108*/ 	.byte	0x04, 0x10
        /*010a*/ 	.short	(.L_45 - .L_44)
.L_44:
        /*010c*/ 	.word	0x00000080
        /*0110*/ 	.word	0x00000001
        /*0114*/ 	.word	0x00000001


	//----- nvinfo : EIATTR_CBANK_PARAM_SIZE
	.align		4
.L_45:
        /*0118*/ 	.byte	0x03, 0x19
        /*011a*/ 	.short	0x0074


	//----- nvinfo : EIATTR_PARAM_CBANK
	.align		4
        /*011c*/ 	.byte	0x04, 0x0a
        /*011e*/ 	.short	(.L_47 - .L_46)
	.align		4
.L_46:
        /*0120*/ 	.word	index@(.nv.constant0.triton_poi_fused__native_batch_norm_legit_no_training__prelu_kernel_add_convolution_60)
        /*0124*/ 	.short	0x0210
        /*0126*/ 	.short	0x0074


	//----- nvinfo : EIATTR_SW_WAR
	.align		4
.L_47:
        /*0128*/ 	.byte	0x04, 0x36
        /*012a*/ 	.short	(.L_49 - .L_48)
.L_48:
        /*012c*/ 	.word	0x00000008
.L_49:


//--------------------- .nv.callgraph             --------------------------
	.section	.nv.callgraph,"",@"SHT_CUDA_CALLGRAPH"
	.align	4
	.sectionentsize	8
	.align		4
        /*0000*/ 	.word	0x00000000
	.align		4
        /*0004*/ 	.word	0xffffffff
	.align		4
        /*0008*/ 	.word	0x00000000
	.align		4
        /*000c*/ 	.word	0xfffffffe
	.align		4
        /*0010*/ 	.word	0x00000000
	.align		4
        /*0014*/ 	.word	0xfffffffd
	.align		4
        /*0018*/ 	.word	0x00000000
	.align		4
        /*001c*/ 	.word	0xfffffffc


//--------------------- .nv.constant4             --------------------------
	.section	.nv.constant4,"a",@progbits
	.align	8
	.align		8
.nv.constant4:
        /*0000*/ 	.dword	_$_str
	.align		8
        /*0008*/ 	.dword	_$_str_$_2


//--------------------- .text.triton_poi_fused__native_batch_norm_legit_no_training__prelu_kernel_add_convolution_60 --------------------------
	.section	.text.triton_poi_fused__native_batch_norm_legit_no_training__prelu_kernel_add_convolution_60,"ax",@progbits
	.align	128
        .global         triton_poi_fused__native_batch_norm_legit_no_training__prelu_kernel_add_convolution_60
        .type           triton_poi_fused__native_batch_norm_legit_no_training__prelu_kernel_add_convolution_60,@function
        .size           triton_poi_fused__native_batch_norm_legit_no_training__prelu_kernel_add_convolution_60,(.L_x_1 - triton_poi_fused__native_batch_norm_legit_no_training__prelu_kernel_add_convolution_60)
        .other          triton_poi_fused__native_batch_norm_legit_no_training__prelu_kernel_add_convolution_60,@"STO_CUDA_ENTRY STV_DEFAULT"
triton_poi_fused__native_batch_norm_legit_no_training__prelu_kernel_add_convolution_60:
.text.triton_poi_fused__native_batch_norm_legit_no_training__prelu_kernel_add_convolution_60:
[----:B------:R-:W-:Y:S01]  /*0000*/  LDC R1, c[0x0][0x28] ;  /* 0x00000a00ff017b82 */ /* 0x000fe20000000800 */
[----:B------:R-:W1:Y:S07]  /*0010*/  S2R R0, SR_TID.X ;  /* 0x0000000000007919 */ /* 0x000e6e0000002100 */
[----:B------:R-:W2:Y:S01]  /*0020*/  LDC.64 R2, c[0x0][0x240] ;  /* 0x00009000ff027b82 */ /* 0x000ea20000000a00 */
[----:B------:R-:W-:Y:S01]  /*0030*/  ULDC.64 UR4, c[0x0][0x208] ;  /* 0x0000820000047ab9 */ /* 0x000fe20000000a00 */
[----:B------:R-:W3:Y:S06]  /*0040*/  S2R R5, SR_CTAID.X ;  /* 0x0000000000057919 */ /* 0x000eec0000002500 */
[----:B------:R-:W4:Y:S08]  /*0050*/  LDC.64 R18, c[0x0][0x260] ;  /* 0x00009800ff127b82 */ /* 0x000f300000000a00 */
[----:B------:R-:W5:Y:S08]  /*0060*/  LDC.64 R16, c[0x0][0x248] ;  /* 0x00009200ff107b82 */ /* 0x000f700000000a00 */
[----:B------:R-:W5:Y:S01]  /*0070*/  LDC.64 R14, c[0x0][0x228] ;  /* 0x00008a00ff0e7b82 */ /* 0x000f620000000a00 */
[----:B-1----:R-:W-:-:S07]  /*0080*/  SHF.L.U32 R0, R0, 0x1, RZ ;  /* 0x0000000100007819 */ /* 0x002fce00000006ff */
[----:B------:R-:W1:Y:S01]  /*0090*/  LDC.64 R8, c[0x0][0x210] ;  /* 0x00008400ff087b82 */ /* 0x000e620000000a00 */
[----:B---3--:R-:W-:Y:S02]  /*00a0*/  SHF.R.S32.HI R4, RZ, 0x17, R5 ;  /* 0x00000017ff047819 */ /* 0x008fe40000011405 */
[----:B------:R-:W-:Y:S02]  /*00b0*/  LOP3.LUT R0, R0, 0xfe, RZ, 0xc0, !PT ;  /* 0x000000fe00007812 */ /* 0x000fe400078ec0ff */
[----:B------:R-:W-:-:S03]  /*00c0*/  SGXT R4, R4, 0x1 ;  /* 0x000000010404781a */ /* 0x000fc60000000200 */
[----:B------:R-:W3:Y:S01]  /*00d0*/  LDC.64 R6, c[0x0][0x218] ;  /* 0x00008600ff067b82 */ /* 0x000ee20000000a00 */
[----:B------:R-:W-:-:S04]  /*00e0*/  LEA R5, R5, R0, 0x8 ;  /* 0x0000000005057211 */ /* 0x000fc800078e40ff */
[----:B------:R-:W-:-:S03]  /*00f0*/  LEA.HI R4, R4, R5, RZ, 0xa ;  /* 0x0000000504047211 */ /* 0x000fc600078f50ff */
[----:B------:R-:W3:Y:S01]  /*0100*/  LDC.64 R12, c[0x0][0x230] ;  /* 0x00008c00ff0c7b82 */ /* 0x000ee20000000a00 */
[----:B------:R-:W-:-:S04]  /*0110*/  SHF.R.S32.HI R4, RZ, 0xa, R4 ;  /* 0x0000000aff047819 */ /* 0x000fc80000011404 */
[----:B------:R-:W-:-:S03]  /*0120*/  LEA.HI R0, R4, R4, RZ, 0x3 ;  /* 0x0000000404007211 */ /* 0x000fc600078f18ff */
[----:B------:R-:W3:Y:S01]  /*0130*/  LDC.64 R28, c[0x0][0x258] ;  /* 0x00009600ff1c7b82 */ /* 0x000ee20000000a00 */
[----:B------:R-:W-:-:S04]  /*0140*/  LOP3.LUT R27, R0, 0xfffffff8, RZ, 0xc0, !PT ;  /* 0xfffffff8001b7812 */ /* 0x000fc800078ec0ff */
[----:B------:R-:W-:-:S03]  /*0150*/  IADD3 R27, R4, -R27, RZ ;  /* 0x8000001b041b7210 */ /* 0x000fc60007ffe0ff */
[----:B------:R-:W3:Y:S02]  /*0160*/  LDC.64 R22, c[0x0][0x250] ;  /* 0x00009400ff167b82 */ /* 0x000ee40000000a00 */
[----:B--2---:R-:W-:-:S04]  /*0170*/  IMAD.WIDE R2, R27, 0x4, R2 ;  /* 0x000000041b027825 */ /* 0x004fc800078e0202 */
[C---:B----4-:R-:W-:Y:S02]  /*0180*/  IMAD.WIDE R18, R27.reuse, 0x4, R18 ;  /* 0x000000041b127825 */ /* 0x050fe400078e0212 */
[----:B------:R-:W2:Y:S01]  /*0190*/  LDG.E.EL R2, desc[UR4][R2.64] ;  /* 0x0000000402027981 */ /* 0x000ea2000c2e1900 */
[----:B------:R-:W4:Y:S03]  /*01a0*/  LDC.64 R20, c[0x0][0x268] ;  /* 0x00009a00ff147b82 */ /* 0x000f260000000a00 */
[----:B------:R1:W2:Y:S01]  /*01b0*/  LDG.E.EL R25, desc[UR4][R18.64] ;  /* 0x0000000412197981 */ /* 0x0002a2000c2e1900 */
[----:B-----5:R-:W-:-:S04]  /*01c0*/  IMAD.WIDE R16, R27, 0x4, R16 ;  /* 0x000000041b107825 */ /* 0x020fc800078e0210 */
[----:B------:R-:W5:Y:S01]  /*01d0*/  LDC.64 R10, c[0x0][0x270] ;  /* 0x00009c00ff0a7b82 */ /* 0x000f620000000a00 */
[C---:B0-----:R-:W-:Y:S01]  /*01e0*/  IMAD.WIDE R14, R5.reuse, 0x4, R14 ;  /* 0x00000004050e7825 */ /* 0x041fe200078e020e */
[----:B------:R-:W2:Y:S03]  /*01f0*/  LDG.E.EL R24, desc[UR4][R16.64] ;  /* 0x0000000410187981 */ /* 0x000ea6000c2e1900 */
[C---:B-1----:R-:W-:Y:S02]  /*0200*/  IMAD.WIDE R8, R5.reuse, 0x4, R8 ;  /* 0x0000000405087825 */ /* 0x042fe400078e0208 */
[----:B------:R-:W2:Y:S01]  /*0210*/  LDG.E.64 R14, desc[UR4][R14.64] ;  /* 0x000000040e0e7981 */ /* 0x000ea2000c1e1b00 */
[----:B------:R-:W0:Y:S01]  /*0220*/  LDC.64 R18, c[0x0][0x238] ;  /* 0x00008e00ff127b82 */ /* 0x000e220000000a00 */
[----:B---3--:R-:W-:-:S04]  /*0230*/  IMAD.WIDE R6, R5, 0x4, R6 ;  /* 0x0000000405067825 */ /* 0x008fc800078e0206 */
[C---:B------:R-:W-:Y:S01]  /*0240*/  IMAD.WIDE R12, R27.reuse, 0x4, R12 ;  /* 0x000000041b0c7825 */ /* 0x040fe200078e020c */
[----:B------:R-:W3:Y:S03]  /*0250*/  LDG.E.64 R16, desc[UR4][R6.64] ;  /* 0x0000000406107981 */ /* 0x000ee6000c1e1b00 */
[C---:B------:R-:W-:Y:S01]  /*0260*/  IMAD.WIDE R28, R27.reuse, 0x4, R28 ;  /* 0x000000041b1c7825 */ /* 0x040fe200078e021c */
[----:B------:R1:W3:Y:S04]  /*0270*/  LDG.E.EL R3, desc[UR4][R12.64] ;  /* 0x000000040c037981 */ /* 0x0002e8000c2e1900 */
[----:B------:R-:W3:Y:S01]  /*0280*/  LDG.E.EL R4, desc[UR4][R28.64] ;  /* 0x000000041c047981 */ /* 0x000ee2000c2e1900 */
[C---:B------:R-:W-:Y:S01]  /*0290*/  IMAD.WIDE R22, R27.reuse, 0x4, R22 ;  /* 0x000000041b167825 */ /* 0x040fe200078e0216 */
[----:B-1----:R-:W1:Y:S03]  /*02a0*/  LDC.64 R12, c[0x0][0x278] ;  /* 0x00009e00ff0c7b82 */ /* 0x002e660000000a00 */
[----:B----4-:R-:W-:-:S02]  /*02b0*/  IMAD.WIDE R20, R27, 0x4, R20 ;  /* 0x000000041b147825 */ /* 0x010fc400078e0214 */
[----:B------:R-:W4:Y:S02]  /*02c0*/  LDG.E.EL R23, desc[UR4][R22.64] ;  /* 0x0000000416177981 */ /* 0x000f24000c2e1900 */
[C---:B0-----:R-:W-:Y:S02]  /*02d0*/  IMAD.WIDE R18, R27.reuse, 0x4, R18 ;  /* 0x000000041b127825 */ /* 0x041fe400078e0212 */
[----:B------:R0:W4:Y:S04]  /*02e0*/  LDG.E.EL R20, desc[UR4][R20.64] ;  /* 0x0000000414147981 */ /* 0x000128000c2e1900 */
[----:B------:R-:W4:Y:S01]  /*02f0*/  LDG.E.EL R0, desc[UR4][R18.64] ;  /* 0x0000000412007981 */ /* 0x000f22000c2e1900 */
[----:B-----5:R-:W-:-:S06]  /*0300*/  IMAD.WIDE R10, R27, 0x4, R10 ;  /* 0x000000041b0a7825 */ /* 0x020fcc00078e020a */
[----:B------:R5:W4:Y:S04]  /*0310*/  LDG.E.EL R11, desc[UR4][R10.64] ;  /* 0x000000040a0b7981 */ /* 0x000b28000c2e1900 */
[----:B------:R-:W4:Y:S01]  /*0320*/  LDG.E.64 R18, desc[UR4][R8.64] ;  /* 0x0000000408127981 */ /* 0x000f22000c1e1b00 */
[----:B-1----:R-:W-:-:S06]  /*0330*/  IMAD.WIDE R26, R27, 0x4, R12 ;  /* 0x000000041b1a7825 */ /* 0x002fcc00078e020c */
[----:B------:R-:W4:Y:S01]  /*0340*/  LDG.E.EL R26, desc[UR4][R26.64] ;  /* 0x000000041a1a7981 */ /* 0x000f22000c2e1900 */
[----:B0-----:R-:W-:Y:S01]  /*0350*/  HFMA2.MMA R21, -RZ, RZ, 1.625, 0 ;  /* 0x3e800000ff157435 */ /* 0x001fe200000001ff */
[----:B--2---:R-:W-:Y:S01]  /*0360*/  FADD R2, R2, 9.9999997473787516356e-06 ;  /* 0x3727c5ac02027421 */ /* 0x004fe20000000000 */
[----:B------:R-:W-:-:S03]  /*0370*/  FADD R25, R25, 9.9999997473787516356e-06 ;  /* 0x3727c5ac19197421 */ /* 0x000fc60000000000 */
[----:B------:R-:W0:Y:S08]  /*0380*/  MUFU.SQRT R12, R2 ;  /* 0x00000002000c7308 */ /* 0x000e300000002000 */
[----:B------:R-:W1:Y:S01]  /*0390*/  MUFU.SQRT R28, R25 ;  /* 0x00000019001c7308 */ /* 0x000e620000002000 */
[C---:B0-----:R-:W-:Y:S02]  /*03a0*/  FSETP.GT.AND P0, PT, R12.reuse, 8.50705917302346158658e+37, PT ;  /* 0x7e8000000c00780b */ /* 0x041fe40003f04000 */
[----:B------:R-:W-:-:S02]  /*03b0*/  FSETP.GEU.AND P2, PT, R12, 1.175494350822287508e-38, PT ;  /* 0x008000000c00780b */ /* 0x000fc40003f4e000 */
[C---:B-1----:R-:W-:Y:S02]  /*03c0*/  FSETP.GT.AND P1, PT, R28.reuse, 8.50705917302346158658e+37, PT ;  /* 0x7e8000001c00780b */ /* 0x042fe40003f24000 */
[----:B------:R-:W-:-:S07]  /*03d0*/  FSETP.GEU.AND P3, PT, R28, 1.175494350822287508e-38, PT ;  /* 0x008000001c00780b */ /* 0x000fce0003f6e000 */
[----:B------:R-:W-:-:S04]  /*03e0*/  @P0 FMUL R12, R12, 0.25 ;  /* 0x3e8000000c0c0820 */ /* 0x000fc80000400000 */
[----:B------:R-:W-:Y:S01]  /*03f0*/  @P1 FMUL R28, R28, 0.25 ;  /* 0x3e8000001c1c1820 */ /* 0x000fe20000400000 */
[----:B------:R-:W-:-:S03]  /*0400*/  @!P2 FMUL R12, R12, 16777216 ;  /* 0x4b8000000c0ca820 */ /* 0x000fc60000400000 */
[----:B------:R-:W-:Y:S01]  /*0410*/  @!P3 FMUL R28, R28, 16777216 ;  /* 0x4b8000001c1cb820 */ /* 0x000fe20000400000 */
[----:B-----5:R-:W0:Y:S01]  /*0420*/  MUFU.RCP R10, R12 ;  /* 0x0000000c000a7308 */ /* 0x020e220000001000 */
[----:B------:R-:W-:-:S07]  /*0430*/  FSEL R13, R21, 1, P0 ;  /* 0x3f800000150d7808 */ /* 0x000fce0000000000 */
[----:B------:R-:W1:Y:S01]  /*0440*/  MUFU.RCP R28, R28 ;  /* 0x0000001c001c7308 */ /* 0x000e620000001000 */
[----:B------:R-:W-:Y:S01]  /*0450*/  FSEL R21, R21, 1, P1 ;  /* 0x3f80000015157808 */ /* 0x000fe20000800000 */
[----:B------:R-:W-:Y:S01]  /*0460*/  @!P2 FMUL R13, R13, 16777216 ;  /* 0x4b8000000d0da820 */ /* 0x000fe20000400000 */
[--C-:B---3--:R-:W-:Y:S01]  /*0470*/  FADD R16, R16, R3.reuse ;  /* 0x0000000310107221 */ /* 0x108fe20000000000 */
[----:B------:R-:W-:Y:S01]  /*0480*/  FADD R17, R17, R3 ;  /* 0x0000000311117221 */ /* 0x000fe20000000000 */
[----:B----4-:R-:W-:Y:S01]  /*0490*/  FADD R14, R18, R14 ;  /* 0x0000000e120e7221 */ /* 0x010fe20000000000 */
[----:B------:R-:W-:Y:S01]  /*04a0*/  @!P3 FMUL R21, R21, 16777216 ;  /* 0x4b8000001515b820 */ /* 0x000fe20000400000 */
[----:B------:R-:W-:Y:S01]  /*04b0*/  FADD R15, R19, R15 ;  /* 0x0000000f130f7221 */ /* 0x000fe20000000000 */
[----:B0-----:R-:W-:Y:S01]  /*04c0*/  FMUL R10, R10, R13 ;  /* 0x0000000d0a0a7220 */ /* 0x001fe20000400000 */
[----:B------:R-:W-:Y:S01]  /*04d0*/  FADD R19, -R0, R14 ;  /* 0x0000000e00137221 */ /* 0x000fe20000000100 */
[----:B------:R-:W-:Y:S01]  /*04e0*/  FADD R13, -R4, R16 ;  /* 0x00000010040d7221 */ /* 0x000fe20000000100 */
[----:B------:R-:W-:Y:S01]  /*04f0*/  FADD R25, -R0, R15 ;  /* 0x0000000f00197221 */ /* 0x000fe20000000100 */
[----:B------:R-:W0:Y:S01]  /*0500*/  LDC.64 R2, c[0x0][0x220] ;  /* 0x00008800ff027b82 */ /* 0x000e220000000a00 */
[----:B-1----:R-:W-:Y:S01]  /*0510*/  FMUL R12, R28, R21 ;  /* 0x000000151c0c7220 */ /* 0x002fe20000400000 */
[----:B------:R-:W-:Y:S01]  /*0520*/  FADD R21, -R4, R17 ;  /* 0x0000001104157221 */ /* 0x000fe20000000100 */
[C---:B------:R-:W-:Y:S01]  /*0530*/  FMUL R19, R10.reuse, R19 ;  /* 0x000000130a137220 */ /* 0x040fe20000400000 */
[----:B------:R-:W-:Y:S01]  /*0540*/  FMUL R10, R10, R25 ;  /* 0x000000190a0a7220 */ /* 0x000fe20000400000 */
[C---:B------:R-:W-:Y:S01]  /*0550*/  FMUL R13, R12.reuse, R13 ;  /* 0x0000000d0c0d7220 */ /* 0x040fe20000400000 */
[----:B------:R-:W-:Y:S01]  /*0560*/  FMUL R12, R12, R21 ;  /* 0x000000150c0c7220 */ /* 0x000fe20000400000 */
[C-C-:B------:R-:W-:Y:S01]  /*0570*/  FFMA R0, R24.reuse, R19, R23.reuse ;  /* 0x0000001318007223 */ /* 0x140fe20000000017 */
[----:B------:R-:W-:Y:S01]  /*0580*/  FFMA R23, R24, R10, R23 ;  /* 0x0000000a18177223 */ /* 0x000fe20000000017 */
[C-C-:B------:R-:W-:Y:S01]  /*0590*/  FFMA R13, R20.reuse, R13, R11.reuse ;  /* 0x0000000d140d7223 */ /* 0x140fe2000000000b */
[----:B------:R-:W-:-:S04]  /*05a0*/  FFMA R12, R20, R12, R11 ;  /* 0x0000000c140c7223 */ /* 0x000fc8000000000b */
[----:B------:R-:W-:Y:S02]  /*05b0*/  FSETP.GT.AND P0, PT, R0, -R13, PT ;  /* 0x8000000d0000720b */ /* 0x000fe40003f04000 */
[----:B------:R-:W-:Y:S01]  /*05c0*/  FSETP.GT.AND P1, PT, R23, -R12, PT ;  /* 0x8000000c1700720b */ /* 0x000fe20003f24000 */
[----:B------:R-:W-:Y:S01]  /*05d0*/  FADD R22, R13, R0 ;  /* 0x000000000d167221 */ /* 0x000fe20000000000 */
[----:B------:R-:W-:Y:S01]  /*05e0*/  FADD R23, R12, R23 ;  /* 0x000000170c177221 */ /* 0x000fe20000000000 */
[----:B------:R-:W-:Y:S01]  /*05f0*/  STG.E.64 desc[UR4][R8.64], R14 ;  /* 0x0000000e08007986 */ /* 0x000fe2000c101b04 */
[----:B0-----:R-:W-:-:S03]  /*0600*/  IMAD.WIDE R2, R5, 0x4, R2 ;  /* 0x0000000405027825 */ /* 0x001fc600078e0202 */
[----:B------:R-:W-:Y:S04]  /*0610*/  STG.E.64 desc[UR4][R6.64], R16 ;  /* 0x0000001006007986 */ /* 0x000fe8000c101b04 */
[C---:B------:R-:W-:Y:S02]  /*0620*/  @!P0 FMUL R22, R26.reuse, R22 ;  /* 0x000000161a168220 */ /* 0x040fe40000400000 */
[----:B------:R-:W-:-:S05]  /*0630*/  @!P1 FMUL R23, R26, R23 ;  /* 0x000000171a179220 */ /* 0x000fca0000400000 */
[----:B------:R-:W-:Y:S01]  /*0640*/  STG.E.64 desc[UR4][R2.64], R22 ;  /* 0x0000001602007986 */ /* 0x000fe2000c101b04 */
[----:B------:R-:W-:Y:S05]  /*0650*/  EXIT ;  /* 0x000000000000794d */ /* 0x000fea0003800000 */
.L_x_0:
[----:B------:R-:W-:-:S00]  /*0660*/  BRA `(.L_x_0) ;  /* 0xfffffffc00fc7947 */ /* 0x000fc0000383ffff */
[----:B------:R-:W-:-:S00]  /*0670*/  NOP ;  /* 0x0000000000007918 */ /* 0x000fc00000000000 */
        /* <DEDUP_REMOVED lines=8> */
.L_x_1:


//--------------------- .nv.global.init           --------------------------
	.section	.nv.global.init,"aw",@progbits
.nv.global.init:
	.type		_$_str,@object
	.size		_$_str,(_$_str_$_2 - _$_str)
_$_str:
        /*0000*/ 	.byte	0x5f, 0x5f, 0x43, 0x55, 0x44, 0x41, 0x5f, 0x46, 0x54, 0x5a, 0x00
	.type		_$_str_$_2,@object
	.size		_$_str_$_2,(.L_1 - _$_str_$_2)
_$_str_$_2:
        /*000b*/ 	.byte	0x5f, 0x5f, 0x43, 0x55, 0x44, 0x41, 0x5f, 0x50, 0x52, 0x45, 0x43, 0x5f, 0x53, 0x51, 0x52, 0x54
        /*001b*/ 	.byte	0x00
.L_1:


//--------------------- .nv.constant0.triton_poi_fused__native_batch_norm_legit_no_training__prelu_kernel_add_convolution_60 --------------------------
	.section	.nv.constant0.triton_poi_fused__native_batch_norm_legit_no_training__prelu_kernel_add_convolution_60,"a",@progbits
	.sectionflags	@""
	.align	4
.nv.constant0.triton_poi_fused__native_batch_norm_legit_no_training__prelu_kernel_add_convolution_60:
	.zero		644
